//
// Generated by NVIDIA NVVM Compiler
//
// Compiler Build ID: CL-36424714
// Cuda compilation tools, release 13.0, V13.0.88
// Based on NVVM 20.0.0
//

.version 9.0
.target sm_100
.address_size 64

	// .globl	_Z18calculateHistogramPjPhll

.visible .entry _Z18calculateHistogramPjPhll(
	.param .u64 .ptr .align 1 _Z18calculateHistogramPjPhll_param_0,
	.param .u64 .ptr .align 1 _Z18calculateHistogramPjPhll_param_1,
	.param .u64 _Z18calculateHistogramPjPhll_param_2,
	.param .u64 _Z18calculateHistogramPjPhll_param_3
)
{
	.reg .pred 	%p<4>;
	.reg .b32 	%r<12>;
	.reg .b64 	%rd<15>;

	ld.param.u64 	%rd7, [_Z18calculateHistogramPjPhll_param_0];
	ld.param.u64 	%rd8, [_Z18calculateHistogramPjPhll_param_1];
	ld.param.u64 	%rd9, [_Z18calculateHistogramPjPhll_param_2];
	ld.param.u64 	%rd10, [_Z18calculateHistogramPjPhll_param_3];
	mov.u32 	%r4, %ntid.x;
	mov.u32 	%r5, %ctaid.x;
	mov.u32 	%r6, %tid.x;
	mad.lo.s32 	%r7, %r4, %r5, %r6;
	cvt.u32.u64 	%r8, %rd9;
	mul.lo.s32 	%r11, %r7, %r8;
	cvt.s64.s32 	%rd14, %r11;
	setp.lt.s64 	%p1, %rd9, 1;
	@%p1 bra 	$L__BB0_5;
	add.s64 	%rd2, %rd9, %rd14;
	cvta.to.global.u64 	%rd3, %rd8;
	cvta.to.global.u64 	%rd4, %rd7;
$L__BB0_2:
	setp.le.s64 	%p2, %rd10, %rd14;
	@%p2 bra 	$L__BB0_4;
	add.s64 	%rd11, %rd3, %rd14;
	ld.global.u8 	%r9, [%rd11];
	mul.wide.u32 	%rd12, %r9, 4;
	add.s64 	%rd13, %rd4, %rd12;
	atom.global.add.u32 	%r10, [%rd13], 1;
$L__BB0_4:
	add.s32 	%r11, %r11, 1;
	cvt.s64.s32 	%rd14, %r11;
	setp.gt.s64 	%p3, %rd2, %rd14;
	@%p3 bra 	$L__BB0_2;
$L__BB0_5:
	ret;

}
	// .globl	_Z8binarizev
.visible .entry _Z8binarizev()
{


	ret;

}


// ===== COMPILED SASS (sm_100) =====

	.target	sm_100

	.elftype	@"ET_EXEC"


//--------------------- .note.nv.tkinfo           --------------------------
	.section	.note.nv.tkinfo,"",@"SHT_NOTE"
	.sectionflags	@"SHF_NOTE_NV_TKINFO"
	.tkinfo
        /*0018*/ 	.word	0x00000002
        /*0030*/ 	.string	""
        /*0030*/ 	.string	"ptxas"
        /*0030*/ 	.string	"Cuda compilation tools, release 13.0, V13.0.88"
        /*0030*/ 	.string	"Build cuda_13.0.r13.0/compiler.36424714_0"
        /*0030*/ 	.string	"-arch sm_100 -m 64 "



//--------------------- .note.nv.cuinfo           --------------------------
	.section	.note.nv.cuinfo,"",@"SHT_NOTE"
	.sectionflags	@"SHF_NOTE_NV_CUINFO"
        /*0018*/ 	.short	0x0002
        /*001a*/ 	.short	0x0064
        /*001c*/ 	.short	0x0082
	.zero		2


//--------------------- .nv.info                  --------------------------
	.section	.nv.info,"",@"SHT_CUDA_INFO"
	.align	4


	//----- nvinfo : EIATTR_REGCOUNT
	.align		4
        /*0000*/ 	.byte	0x04, 0x2f
        /*0002*/ 	.short	(.L_1 - .L_0)
	.align		4
.L_0:
        /*0004*/ 	.word	index@(_Z18calculateHistogramPjPhll)
        /*0008*/ 	.word	0x00000010


	//----- nvinfo : EIATTR_FRAME_SIZE
	.align		4
.L_1:
        /*000c*/ 	.byte	0x04, 0x11
        /*000e*/ 	.short	(.L_3 - .L_2)
	.align		4
.L_2:
        /*0010*/ 	.word	index@(_Z18calculateHistogramPjPhll)
        /*0014*/ 	.word	0x00000000


	//----- nvinfo : EIATTR_REGCOUNT
	.align		4
.L_3:
        /*0018*/ 	.byte	0x04, 0x2f
        /*001a*/ 	.short	(.L_5 - .L_4)
	.align		4
.L_4:
        /*001c*/ 	.word	index@(_Z8binarizev)
        /*0020*/ 	.word	0x00000004


	//----- nvinfo : EIATTR_FRAME_SIZE
	.align		4
.L_5:
        /*0024*/ 	.byte	0x04, 0x11
        /*0026*/ 	.short	(.L_7 - .L_6)
	.align		4
.L_6:
        /*0028*/ 	.word	index@(_Z8binarizev)
        /*002c*/ 	.word	0x00000000


	//----- nvinfo : EIATTR_MIN_STACK_SIZE
	.align		4
.L_7:
        /*0030*/ 	.byte	0x04, 0x12
        /*0032*/ 	.short	(.L_9 - .L_8)
	.align		4
.L_8:
        /*0034*/ 	.word	index@(_Z8binarizev)
        /*0038*/ 	.word	0x00000000


	//----- nvinfo : EIATTR_MIN_STACK_SIZE
	.align		4
.L_9:
        /*003c*/ 	.byte	0x04, 0x12
        /*003e*/ 	.short	(.L_11 - .L_10)
	.align		4
.L_10:
        /*0040*/ 	.word	index@(_Z18calculateHistogramPjPhll)
        /*0044*/ 	.word	0x00000000
.L_11:


//--------------------- .nv.compat                --------------------------
	.section	.nv.compat,"",@"SHT_CUDA_COMPAT_INFO"
	.align	4
        /*0000*/ 	.byte	0x02, 0x09, 0x00, 0x00, 0x02, 0x02, 0x01, 0x00, 0x02, 0x05, 0x05, 0x00, 0x03, 0x07, 0x01, 0x01
        /*0010*/ 	.byte	0x02, 0x03, 0x00, 0x00, 0x02, 0x06, 0x01, 0x00, 0x04, 0x0b, 0x08, 0x00, 0x09, 0x00, 0x00, 0x00
        /*0020*/ 	.byte	0x00, 0x00, 0x00, 0x00


//--------------------- .nv.info._Z8binarizev     --------------------------
	.section	.nv.info._Z8binarizev,"",@"SHT_CUDA_INFO"
	.sectionflags	@""
	.align	4


	//----- nvinfo : EIATTR_CUDA_API_VERSION
	.align		4
        /*0000*/ 	.byte	0x04, 0x37
        /*0002*/ 	.short	(.L_13 - .L_12)
.L_12:
        /*0004*/ 	.word	0x00000082


	//----- nvinfo : EIATTR_SPARSE_MMA_MASK
	.align		4
.L_13:
        /*0008*/ 	.byte	0x03, 0x50
        /*000a*/ 	.short	0x0000


	//----- nvinfo : EIATTR_MAXREG_COUNT
	.align		4
        /*000c*/ 	.byte	0x03, 0x1b
        /*000e*/ 	.short	0x00ff


	//----- nvinfo : EIATTR_MERCURY_ISA_VERSION
	.align		4
        /*0010*/ 	.byte	0x03, 0x5f
        /*0012*/ 	.short	0x0101


	//----- nvinfo : EIATTR_VRC_CTA_INIT_COUNT
	.align		4
        /*0014*/ 	.byte	0x02, 0x4a
	.zero		1
	.zero		1


	//----- nvinfo : EIATTR_EXIT_INSTR_OFFSETS
	.align		4
        /*0018*/ 	.byte	0x04, 0x1c
        /*001a*/ 	.short	(.L_15 - .L_14)


	//   ....[0]....
.L_14:
        /*001c*/ 	.word	0x00000010


	//----- nvinfo : EIATTR_SW_WAR
	.align		4
.L_15:
        /*0020*/ 	.byte	0x04, 0x36
        /*0022*/ 	.short	(.L_17 - .L_16)
.L_16:
        /*0024*/ 	.word	0x00000008
.L_17:


//--------------------- .nv.info._Z18calculateHistogramPjPhll --------------------------
	.section	.nv.info._Z18calculateHistogramPjPhll,"",@"SHT_CUDA_INFO"
	.sectionflags	@""
	.align	4


	//----- nvinfo : EIATTR_CUDA_API_VERSION
	.align		4
        /*0000*/ 	.byte	0x04, 0x37
        /*0002*/ 	.short	(.L_19 - .L_18)
.L_18:
        /*0004*/ 	.word	0x00000082


	//----- nvinfo : EIATTR_KPARAM_INFO
	.align		4
.L_19:
        /*0008*/ 	.byte	0x04, 0x17
        /*000a*/ 	.short	(.L_21 - .L_20)
.L_20:
        /*000c*/ 	.word	0x00000000
        /*0010*/ 	.short	0x0003
        /*0012*/ 	.short	0x0018
        /*0014*/ 	.byte	0x00, 0xf0, 0x21, 0x00


	//----- nvinfo : EIATTR_KPARAM_INFO
	.align		4
.L_21:
        /*0018*/ 	.byte	0x04, 0x17
        /*001a*/ 	.short	(.L_23 - .L_22)
.L_22:
        /*001c*/ 	.word	0x00000000
        /*0020*/ 	.short	0x0002
        /*0022*/ 	.short	0x0010
        /*0024*/ 	.byte	0x00, 0xf0, 0x21, 0x00


	//----- nvinfo : EIATTR_KPARAM_INFO
	.align		4
.L_23:
        /*0028*/ 	.byte	0x04, 0x17
        /*002a*/ 	.short	(.L_25 - .L_24)
.L_24:
        /*002c*/ 	.word	0x00000000
        /*0030*/ 	.short	0x0001
        /*0032*/ 	.short	0x0008
        /*0034*/ 	.byte	0x00, 0xf5, 0x21, 0x00


	//----- nvinfo : EIATTR_KPARAM_INFO
	.align		4
.L_25:
        /*0038*/ 	.byte	0x04, 0x17
        /*003a*/ 	.short	(.L_27 - .L_26)
.L_26:
        /*003c*/ 	.word	0x00000000
        /*0040*/ 	.short	0x0000
        /*0042*/ 	.short	0x0000
        /*0044*/ 	.byte	0x00, 0xf5, 0x21, 0x00


	//----- nvinfo : EIATTR_SPARSE_MMA_MASK
	.align		4
.L_27:
        /*0048*/ 	.byte	0x03, 0x50
        /*004a*/ 	.short	0x0000


	//----- nvinfo : EIATTR_MAXREG_COUNT
	.align		4
        /*004c*/ 	.byte	0x03, 0x1b
        /*004e*/ 	.short	0x00ff


	//----- nvinfo : EIATTR_MERCURY_ISA_VERSION
	.align		4
        /*0050*/ 	.byte	0x03, 0x5f
        /*0052*/ 	.short	0x0101


	//----- nvinfo : EIATTR_VRC_CTA_INIT_COUNT
	.align		4
        /*0054*/ 	.byte	0x02, 0x4a
	.zero		1
	.zero		1


	//----- nvinfo : EIATTR_EXIT_INSTR_OFFSETS
	.align		4
        /*0058*/ 	.byte	0x04, 0x1c
        /*005a*/ 	.short	(.L_29 - .L_28)


	//   ....[0]....
.L_28:
        /*005c*/ 	.word	0x00000070


	//   ....[1]....
        /*0060*/ 	.word	0x00000210


	//----- nvinfo : EIATTR_CRS_STACK_SIZE
	.align		4
.L_29:
        /*0064*/ 	.byte	0x04, 0x1e
        /*0066*/ 	.short	(.L_31 - .L_30)
.L_30:
        /*0068*/ 	.word	0x00000000


	//----- nvinfo : EIATTR_CBANK_PARAM_SIZE
	.align		4
.L_31:
        /*006c*/ 	.byte	0x03, 0x19
        /*006e*/ 	.short	0x0020


	//----- nvinfo : EIATTR_PARAM_CBANK
	.align		4
        /*0070*/ 	.byte	0x04, 0x0a
        /*0072*/ 	.short	(.L_33 - .L_32)
	.align		4
.L_32:
        /*0074*/ 	.word	index@(.nv.constant0._Z18calculateHistogramPjPhll)
        /*0078*/ 	.short	0x0380
        /*007a*/ 	.short	0x0020


	//----- nvinfo : EIATTR_SW_WAR
	.align		4
.L_33:
        /*007c*/ 	.byte	0x04, 0x36
        /*007e*/ 	.short	(.L_35 - .L_34)
.L_34:
        /*0080*/ 	.word	0x00000008
.L_35:


//--------------------- .nv.callgraph             --------------------------
	.section	.nv.callgraph,"",@"SHT_CUDA_CALLGRAPH"
	.align	4
	.sectionentsize	8
	.align		4
        /*0000*/ 	.word	0x00000000
	.align		4
        /*0004*/ 	.word	0xffffffff
	.align		4
        /*0008*/ 	.word	0x00000000
	.align		4
        /*000c*/ 	.word	0xfffffffe
	.align		4
        /*0010*/ 	.word	0x00000000
	.align		4
        /*0014*/ 	.word	0xfffffffd
	.align		4
        /*0018*/ 	.word	0x00000000
	.align		4
        /*001c*/ 	.word	0xfffffffc


//--------------------- .text._Z8binarizev        --------------------------
	.section	.text._Z8binarizev,"ax",@progbits
	.align	128
        .global         _Z8binarizev
        .type           _Z8binarizev,@function
        .size           _Z8binarizev,(.L_x_5 - _Z8binarizev)
        .other          _Z8binarizev,@"STO_CUDA_ENTRY STV_DEFAULT"
_Z8binarizev:
.text._Z8binarizev:
[----:B------:R-:W-:Y:S01]  /*0000*/  LDC R1, c[0x0][0x37c] ;  /* 0x0000df00ff017b82 */ /* 0x000fe20000000800 */
[----:B------:R-:W-:Y:S05]  /*0010*/  EXIT ;  /* 0x000000000000794d */ /* 0x000fea0003800000 */
.L_x_0:
[----:B------:R-:W-:-:S00]  /*0020*/  BRA `(.L_x_0) ;  /* 0xfffffffc00fc7947 */ /* 0x000fc0000383ffff */
[----:B------:R-:W-:-:S00]  /*0030*/  NOP ;  /* 0x0000000000007918 */ /* 0x000fc00000000000 */
        /* <DEDUP_REMOVED lines=12> */
.L_x_5:


//--------------------- .text._Z18calculateHistogramPjPhll --------------------------
	.section	.text._Z18calculateHistogramPjPhll,"ax",@progbits
	.align	128
        .global         _Z18calculateHistogramPjPhll
        .type           _Z18calculateHistogramPjPhll,@function
        .size           _Z18calculateHistogramPjPhll,(.L_x_6 - _Z18calculateHistogramPjPhll)
        .other          _Z18calculateHistogramPjPhll,@"STO_CUDA_ENTRY STV_DEFAULT"
_Z18calculateHistogramPjPhll:
.text._Z18calculateHistogramPjPhll:
[----:B------:R-:W-:Y:S08]  /*0000*/  LDC R1, c[0x0][0x37c] ;  /* 0x0000df00ff017b82 */ /* 0x000ff00000000800 */
[----:B------:R-:W0:Y:S01]  /*0010*/  LDC.64 R4, c[0x0][0x390] ;  /* 0x0000e400ff047b82 */ /* 0x000e220000000a00 */
[----:B------:R-:W1:Y:S01]  /*0020*/  S2R R3, SR_CTAID.X ;  /* 0x0000000000037919 */ /* 0x000e620000002500 */
[----:B------:R-:W2:Y:S01]  /*0030*/  LDCU UR4, c[0x0][0x360] ;  /* 0x00006c00ff0477ac */ /* 0x000ea20008000800 */
[----:B------:R-:W3:Y:S01]  /*0040*/  S2R R0, SR_TID.X ;  /* 0x0000000000007919 */ /* 0x000ee20000002100 */
[----:B0-----:R-:W-:-:S04]  /*0050*/  ISETP.GE.U32.AND P0, PT, R4, 0x1, PT ;  /* 0x000000010400780c */ /* 0x001fc80003f06070 */
[----:B------:R-:W-:-:S13]  /*0060*/  ISETP.GE.AND.EX P0, PT, R5, RZ, PT, P0 ;  /* 0x000000ff0500720c */ /* 0x000fda0003f06300 */
[----:B-123--:R-:W-:Y:S05]  /*0070*/  @!P0 EXIT ;  /* 0x000000000000894d */ /* 0x00efea0003800000 */
[----:B------:R-:W0:Y:S01]  /*0080*/  LDC.64 R6, c[0x0][0x380] ;  /* 0x0000e000ff067b82 */ /* 0x000e220000000a00 */
[----:B------:R-:W-:Y:S01]  /*0090*/  IMAD R3, R3, UR4, R0 ;  /* 0x0000000403037c24 */ /* 0x000fe2000f8e0200 */
[----:B------:R-:W1:Y:S03]  /*00a0*/  LDCU.64 UR6, c[0x0][0x358] ;  /* 0x00006b00ff0677ac */ /* 0x000e660008000a00 */
[-C--:B------:R-:W-:Y:S01]  /*00b0*/  IMAD R0, R3, R4.reuse, RZ ;  /* 0x0000000403007224 */ /* 0x080fe200078e02ff */
[----:B------:R-:W2:Y:S04]  /*00c0*/  LDCU.64 UR4, c[0x0][0x398] ;  /* 0x00007300ff0477ac */ /* 0x000ea80008000a00 */
[----:B------:R-:W-:Y:S01]  /*00d0*/  IADD3 R11, P0, PT, R0, R4, RZ ;  /* 0x00000004000b7210 */ /* 0x000fe20007f1e0ff */
[----:B------:R-:W3:Y:S01]  /*00e0*/  LDCU.64 UR8, c[0x0][0x388] ;  /* 0x00007100ff0877ac */ /* 0x000ee20008000a00 */
[----:B------:R-:W-:-:S05]  /*00f0*/  SHF.R.S32.HI R2, RZ, 0x1f, R0 ;  /* 0x0000001fff027819 */ /* 0x000fca0000011400 */
[----:B------:R-:W-:-:S07]  /*0100*/  IMAD.X R13, R2, 0x1, R5, P0 ;  /* 0x00000001020d7824 */ /* 0x000fce00000e0605 */
.L_x_3:
[----:B--2---:R-:W-:Y:S01]  /*0110*/  ISETP.GE.U32.AND P0, PT, R0, UR4, PT ;  /* 0x0000000400007c0c */ /* 0x004fe2000bf06070 */
[----:B------:R-:W-:Y:S03]  /*0120*/  BSSY.RECONVERGENT B0, `(.L_x_1) ;  /* 0x0000009000007945 */ /* 0x000fe60003800200 */
[----:B------:R-:W-:-:S13]  /*0130*/  ISETP.GE.AND.EX P0, PT, R2, UR5, PT, P0 ;  /* 0x0000000502007c0c */ /* 0x000fda000bf06300 */
[----:B------:R-:W-:Y:S05]  /*0140*/  @P0 BRA `(.L_x_2) ;  /* 0x0000000000180947 */ /* 0x000fea0003800000 */
[----:B---3--:R-:W-:-:S04]  /*0150*/  IADD3 R4, P0, PT, R0, UR8, RZ ;  /* 0x0000000800047c10 */ /* 0x008fc8000ff1e0ff */
[----:B------:R-:W-:-:S05]  /*0160*/  IADD3.X R5, PT, PT, R2, UR9, RZ, P0, !PT ;  /* 0x0000000902057c10 */ /* 0x000fca00087fe4ff */
[----:B-1----:R-:W0:Y:S01]  /*0170*/  LDG.E.U8 R3, desc[UR6][R4.64] ;  /* 0x0000000604037981 */ /* 0x002e22000c1e1100 */
[----:B------:R-:W-:Y:S02]  /*0180*/  IMAD.MOV.U32 R9, RZ, RZ, 0x1 ;  /* 0x00000001ff097424 */ /* 0x000fe400078e00ff */
[----:B0-----:R-:W-:-:S05]  /*0190*/  IMAD.WIDE.U32 R2, R3, 0x4, R6 ;  /* 0x0000000403027825 */ /* 0x001fca00078e0006 */
[----:B------:R2:W-:Y:S02]  /*01a0*/  REDG.E.ADD.STRONG.GPU desc[UR6][R2.64], R9 ;  /* 0x000000090200798e */ /* 0x0005e4000c12e106 */
.L_x_2:
[----:B-1-3--:R-:W-:Y:S05]  /*01b0*/  BSYNC.RECONVERGENT B0 ;  /* 0x0000000000007941 */ /* 0x00afea0003800200 */
.L_x_1:
[----:B------:R-:W-:-:S05]  /*01c0*/  VIADD R0, R0, 0x1 ;  /* 0x0000000100007836 */ /* 0x000fca0000000000 */
[----:B------:R-:W-:Y:S02]  /*01d0*/  ISETP.GT.U32.AND P0, PT, R11, R0, PT ;  /* 0x000000000b00720c */ /* 0x000fe40003f04070 */
[----:B--2---:R-:W-:-:S04]  /*01e0*/  SHF.R.S32.HI R2, RZ, 0x1f, R0 ;  /* 0x0000001fff027819 */ /* 0x004fc80000011400 */
[----:B------:R-:W-:-:S13]  /*01f0*/  ISETP.GT.AND.EX P0, PT, R13, R2, PT, P0 ;  /* 0x000000020d00720c */ /* 0x000fda0003f04300 */
[----:B------:R-:W-:Y:S05]  /*0200*/  @P0 BRA `(.L_x_3) ;  /* 0xfffffffc00c00947 */ /* 0x000fea000383ffff */
[----:B------:R-:W-:Y:S05]  /*0210*/  EXIT ;  /* 0x000000000000794d */ /* 0x000fea0003800000 */
.L_x_4:
        /* <DEDUP_REMOVED lines=14> */
.L_x_6:


//--------------------- .nv.shared.reserved.0     --------------------------
	.section	.nv.shared.reserved.0,"aw",@nobits
	.weak		__nv_reservedSMEM_offset_0_alias
	.size		__nv_reservedSMEM_offset_0_alias, 0, 64
	.other		__nv_reservedSMEM_offset_0_alias,@"STO_CUDA_RESERVED_SHARED STV_DEFAULT"
__nv_reservedSMEM_offset_0_alias:
	.zero		0
	.zero		64


//--------------------- .nv.constant0._Z8binarizev --------------------------
	.section	.nv.constant0._Z8binarizev,"a",@progbits
	.sectionflags	@""
	.align	4
.nv.constant0._Z8binarizev:
	.zero		896


//--------------------- .nv.constant0._Z18calculateHistogramPjPhll --------------------------
	.section	.nv.constant0._Z18calculateHistogramPjPhll,"a",@progbits
	.sectionflags	@""
	.align	4
.nv.constant0._Z18calculateHistogramPjPhll:
	.zero		928


//--------------------- SYMBOLS --------------------------

	.type		.nv.reservedSmem.offset0,@object
	.size		.nv.reservedSmem.offset0,0x4
